//
// Generated by NVIDIA NVVM Compiler
//
// Compiler Build ID: CL-36424714
// Cuda compilation tools, release 13.0, V13.0.88
// Based on NVVM 20.0.0
//

.version 9.0
.target sm_100
.address_size 64

	// .globl	_Z16aten_silu_kernelPfS_
.global .align 4 .b8 x[16384];
.global .align 4 .b8 neg_x[16384];
.global .align 4 .b8 exp_neg[16384];
.global .align 4 .b8 one_plus[16384];
.global .align 4 .b8 sigmoid_out[16384];
.global .align 4 .b8 result[16384];

.visible .entry _Z16aten_silu_kernelPfS_(
	.param .u64 .ptr .align 1 _Z16aten_silu_kernelPfS__param_0,
	.param .u64 .ptr .align 1 _Z16aten_silu_kernelPfS__param_1
)
{
	.reg .pred 	%p<4>;
	.reg .b32 	%r<10>;
	.reg .b32 	%f<15>;
	.reg .b64 	%rd<20>;

	ld.param.u64 	%rd1, [_Z16aten_silu_kernelPfS__param_0];
	ld.param.u64 	%rd2, [_Z16aten_silu_kernelPfS__param_1];
	mov.u32 	%r2, %tid.y;
	mov.u32 	%r3, %ctaid.y;
	mov.u32 	%r4, %ntid.y;
	mul.lo.s32 	%r5, %r3, %r4;
	mov.u32 	%r6, %tid.x;
	mov.u32 	%r7, %ctaid.x;
	mov.u32 	%r8, %ntid.x;
	mad.lo.s32 	%r1, %r7, %r8, %r6;
	or.b32  	%r9, %r5, %r2;
	setp.ne.s32 	%p1, %r9, 0;
	setp.gt.s32 	%p2, %r1, 4095;
	or.pred  	%p3, %p1, %p2;
	@%p3 bra 	$L__BB0_2;
	cvta.to.global.u64 	%rd3, %rd1;
	cvta.to.global.u64 	%rd4, %rd2;
	mul.wide.s32 	%rd5, %r1, 4;
	add.s64 	%rd6, %rd3, %rd5;
	ld.global.f32 	%f1, [%rd6];
	mov.u64 	%rd7, x;
	add.s64 	%rd8, %rd7, %rd5;
	st.global.f32 	[%rd8], %f1;
	neg.f32 	%f2, %f1;
	mov.u64 	%rd9, neg_x;
	add.s64 	%rd10, %rd9, %rd5;
	st.global.f32 	[%rd10], %f2;
	mul.f32 	%f3, %f1, 0fBFB8AA3B;
	ex2.approx.f32 	%f4, %f3;
	mov.u64 	%rd11, exp_neg;
	add.s64 	%rd12, %rd11, %rd5;
	st.global.f32 	[%rd12], %f4;
	add.f32 	%f5, %f4, 0f3F800000;
	mov.u64 	%rd13, one_plus;
	add.s64 	%rd14, %rd13, %rd5;
	st.global.f32 	[%rd14], %f5;
	rcp.rn.f32 	%f6, %f5;
	mov.u64 	%rd15, sigmoid_out;
	add.s64 	%rd16, %rd15, %rd5;
	st.global.f32 	[%rd16], %f6;
	mul.f32 	%f7, %f6, %f1;
	mov.u64 	%rd17, result;
	add.s64 	%rd18, %rd17, %rd5;
	st.global.f32 	[%rd18], %f7;
	add.s64 	%rd19, %rd4, %rd5;
	st.global.f32 	[%rd19], %f7;
	ld.global.f32 	%f8, [%rd6];
	st.global.f32 	[%rd8], %f8;
	neg.f32 	%f9, %f8;
	st.global.f32 	[%rd10], %f9;
	mul.f32 	%f10, %f8, 0fBFB8AA3B;
	ex2.approx.f32 	%f11, %f10;
	st.global.f32 	[%rd12], %f11;
	add.f32 	%f12, %f11, 0f3F800000;
	st.global.f32 	[%rd14], %f12;
	rcp.rn.f32 	%f13, %f12;
	st.global.f32 	[%rd16], %f13;
	mul.f32 	%f14, %f13, %f8;
	st.global.f32 	[%rd18], %f14;
	st.global.f32 	[%rd19], %f14;
$L__BB0_2:
	ret;

}


// ===== COMPILED SASS (sm_100) =====

	.target	sm_100

	.elftype	@"ET_EXEC"


//--------------------- .note.nv.tkinfo           --------------------------
	.section	.note.nv.tkinfo,"",@"SHT_NOTE"
	.sectionflags	@"SHF_NOTE_NV_TKINFO"
	.tkinfo
        /*0018*/ 	.word	0x00000002
        /*0030*/ 	.string	""
        /*0030*/ 	.string	"ptxas"
        /*0030*/ 	.string	"Cuda compilation tools, release 13.0, V13.0.88"
        /*0030*/ 	.string	"Build cuda_13.0.r13.0/compiler.36424714_0"
        /*0030*/ 	.string	"-arch sm_100 -m 64 "



//--------------------- .note.nv.cuinfo           --------------------------
	.section	.note.nv.cuinfo,"",@"SHT_NOTE"
	.sectionflags	@"SHF_NOTE_NV_CUINFO"
        /*0018*/ 	.short	0x0002
        /*001a*/ 	.short	0x0064
        /*001c*/ 	.short	0x0082
	.zero		2


//--------------------- .nv.info                  --------------------------
	.section	.nv.info,"",@"SHT_CUDA_INFO"
	.align	4


	//----- nvinfo : EIATTR_REGCOUNT
	.align		4
        /*0000*/ 	.byte	0x04, 0x2f
        /*0002*/ 	.short	(.L_7 - .L_6)
	.align		4
.L_6:
        /*0004*/ 	.word	index@(_Z16aten_silu_kernelPfS_)
        /*0008*/ 	.word	0x0000001e


	//----- nvinfo : EIATTR_FRAME_SIZE
	.align		4
.L_7:
        /*000c*/ 	.byte	0x04, 0x11
        /*000e*/ 	.short	(.L_9 - .L_8)
	.align		4
.L_8:
        /*0010*/ 	.word	index@($__internal_0_$__cuda_sm20_rcp_rn_f32_slowpath)
        /*0014*/ 	.word	0x00000000


	//----- nvinfo : EIATTR_FRAME_SIZE
	.align		4
.L_9:
        /*0018*/ 	.byte	0x04, 0x11
        /*001a*/ 	.short	(.L_11 - .L_10)
	.align		4
.L_10:
        /*001c*/ 	.word	index@(_Z16aten_silu_kernelPfS_)
        /*0020*/ 	.word	0x00000000


	//----- nvinfo : EIATTR_MIN_STACK_SIZE
	.align		4
.L_11:
        /*0024*/ 	.byte	0x04, 0x12
        /*0026*/ 	.short	(.L_13 - .L_12)
	.align		4
.L_12:
        /*0028*/ 	.word	index@(_Z16aten_silu_kernelPfS_)
        /*002c*/ 	.word	0x00000000
.L_13:


//--------------------- .nv.compat                --------------------------
	.section	.nv.compat,"",@"SHT_CUDA_COMPAT_INFO"
	.align	4
        /*0000*/ 	.byte	0x02, 0x09, 0x00, 0x00, 0x02, 0x02, 0x01, 0x00, 0x02, 0x05, 0x05, 0x00, 0x03, 0x07, 0x01, 0x01
        /*0010*/ 	.byte	0x02, 0x03, 0x00, 0x00, 0x02, 0x06, 0x01, 0x00, 0x04, 0x0b, 0x08, 0x00, 0x01, 0x00, 0x00, 0x00
        /*0020*/ 	.byte	0x00, 0x00, 0x00, 0x00


//--------------------- .nv.info._Z16aten_silu_kernelPfS_ --------------------------
	.section	.nv.info._Z16aten_silu_kernelPfS_,"",@"SHT_CUDA_INFO"
	.sectionflags	@""
	.align	4


	//----- nvinfo : EIATTR_CUDA_API_VERSION
	.align		4
        /*0000*/ 	.byte	0x04, 0x37
        /*0002*/ 	.short	(.L_15 - .L_14)
.L_14:
        /*0004*/ 	.word	0x00000082


	//----- nvinfo : EIATTR_KPARAM_INFO
	.align		4
.L_15:
        /*0008*/ 	.byte	0x04, 0x17
        /*000a*/ 	.short	(.L_17 - .L_16)
.L_16:
        /*000c*/ 	.word	0x00000000
        /*0010*/ 	.short	0x0001
        /*0012*/ 	.short	0x0008
        /*0014*/ 	.byte	0x00, 0xf5, 0x21, 0x00


	//----- nvinfo : EIATTR_KPARAM_INFO
	.align		4
.L_17:
        /*0018*/ 	.byte	0x04, 0x17
        /*001a*/ 	.short	(.L_19 - .L_18)
.L_18:
        /*001c*/ 	.word	0x00000000
        /*0020*/ 	.short	0x0000
        /*0022*/ 	.short	0x0000
        /*0024*/ 	.byte	0x00, 0xf5, 0x21, 0x00


	//----- nvinfo : EIATTR_SPARSE_MMA_MASK
	.align		4
.L_19:
        /*0028*/ 	.byte	0x03, 0x50
        /*002a*/ 	.short	0x0000


	//----- nvinfo : EIATTR_MAXREG_COUNT
	.align		4
        /*002c*/ 	.byte	0x03, 0x1b
        /*002e*/ 	.short	0x00ff


	//----- nvinfo : EIATTR_MERCURY_ISA_VERSION
	.align		4
        /*0030*/ 	.byte	0x03, 0x5f
        /*0032*/ 	.short	0x0101


	//----- nvinfo : EIATTR_VRC_CTA_INIT_COUNT
	.align		4
        /*0034*/ 	.byte	0x02, 0x4a
	.zero		1
	.zero		1


	//----- nvinfo : EIATTR_EXIT_INSTR_OFFSETS
	.align		4
        /*0038*/ 	.byte	0x04, 0x1c
        /*003a*/ 	.short	(.L_21 - .L_20)


	//   ....[0]....
.L_20:
        /*003c*/ 	.word	0x000000b0


	//   ....[1]....
        /*0040*/ 	.word	0x00000590


	//----- nvinfo : EIATTR_CRS_STACK_SIZE
	.align		4
.L_21:
        /*0044*/ 	.byte	0x04, 0x1e
        /*0046*/ 	.short	(.L_23 - .L_22)
.L_22:
        /*0048*/ 	.word	0x00000000


	//----- nvinfo : EIATTR_CBANK_PARAM_SIZE
	.align		4
.L_23:
        /*004c*/ 	.byte	0x03, 0x19
        /*004e*/ 	.short	0x0010


	//----- nvinfo : EIATTR_PARAM_CBANK
	.align		4
        /*0050*/ 	.byte	0x04, 0x0a
        /*0052*/ 	.short	(.L_25 - .L_24)
	.align		4
.L_24:
        /*0054*/ 	.word	index@(.nv.constant0._Z16aten_silu_kernelPfS_)
        /*0058*/ 	.short	0x0380
        /*005a*/ 	.short	0x0010


	//----- nvinfo : EIATTR_SW_WAR
	.align		4
.L_25:
        /*005c*/ 	.byte	0x04, 0x36
        /*005e*/ 	.short	(.L_27 - .L_26)
.L_26:
        /*0060*/ 	.word	0x00000008
.L_27:


//--------------------- .nv.callgraph             --------------------------
	.section	.nv.callgraph,"",@"SHT_CUDA_CALLGRAPH"
	.align	4
	.sectionentsize	8
	.align		4
        /*0000*/ 	.word	0x00000000
	.align		4
        /*0004*/ 	.word	0xffffffff
	.align		4
        /*0008*/ 	.word	0x00000000
	.align		4
        /*000c*/ 	.word	0xfffffffe
	.align		4
        /*0010*/ 	.word	0x00000000
	.align		4
        /*0014*/ 	.word	0xfffffffd
	.align		4
        /*0018*/ 	.word	0x00000000
	.align		4
        /*001c*/ 	.word	0xfffffffc


//--------------------- .nv.constant4             --------------------------
	.section	.nv.constant4,"a",@progbits
	.align	8
	.align		8
.nv.constant4:
        /*0000*/ 	.dword	x
	.align		8
        /*0008*/ 	.dword	neg_x
	.align		8
        /*0010*/ 	.dword	exp_neg
	.align		8
        /*0018*/ 	.dword	one_plus
	.align		8
        /*0020*/ 	.dword	sigmoid_out
	.align		8
        /*0028*/ 	.dword	result


//--------------------- .text._Z16aten_silu_kernelPfS_ --------------------------
	.section	.text._Z16aten_silu_kernelPfS_,"ax",@progbits
	.align	128
        .global         _Z16aten_silu_kernelPfS_
        .type           _Z16aten_silu_kernelPfS_,@function
        .size           _Z16aten_silu_kernelPfS_,(.L_x_11 - _Z16aten_silu_kernelPfS_)
        .other          _Z16aten_silu_kernelPfS_,@"STO_CUDA_ENTRY STV_DEFAULT"
_Z16aten_silu_kernelPfS_:
.text._Z16aten_silu_kernelPfS_:
[----:B------:R-:W-:Y:S01]  /*0000*/  LDC R1, c[0x0][0x37c] ;  /* 0x0000df00ff017b82 */ /* 0x000fe20000000800 */
[----:B------:R-:W0:Y:S07]  /*0010*/  S2R R18, SR_TID.X ;  /* 0x0000000000127919 */ /* 0x000e2e0000002100 */
[----:B------:R-:W1:Y:S01]  /*0020*/  S2UR UR4, SR_CTAID.Y ;  /* 0x00000000000479c3 */ /* 0x000e620000002600 */
[----:B------:R-:W1:Y:S01]  /*0030*/  LDCU UR5, c[0x0][0x364] ;  /* 0x00006c80ff0577ac */ /* 0x000e620008000800 */
[----:B------:R-:W2:Y:S06]  /*0040*/  S2R R0, SR_TID.Y ;  /* 0x0000000000007919 */ /* 0x000eac0000002200 */
[----:B------:R-:W0:Y:S08]  /*0050*/  S2UR UR6, SR_CTAID.X ;  /* 0x00000000000679c3 */ /* 0x000e300000002500 */
[----:B------:R-:W0:Y:S01]  /*0060*/  LDC R3, c[0x0][0x360] ;  /* 0x0000d800ff037b82 */ /* 0x000e220000000800 */
[----:B-1----:R-:W-:-:S06]  /*0070*/  UIMAD UR4, UR4, UR5, URZ ;  /* 0x00000005040472a4 */ /* 0x002fcc000f8e02ff */
[----:B--2---:R-:W-:Y:S01]  /*0080*/  LOP3.LUT P0, RZ, R0, UR4, RZ, 0xfc, !PT ;  /* 0x0000000400ff7c12 */ /* 0x004fe2000f80fcff */
[----:B0-----:R-:W-:-:S05]  /*0090*/  IMAD R18, R3, UR6, R18 ;  /* 0x0000000603127c24 */ /* 0x001fca000f8e0212 */
[----:B------:R-:W-:-:S13]  /*00a0*/  ISETP.GT.OR P0, PT, R18, 0xfff, P0 ;  /* 0x00000fff1200780c */ /* 0x000fda0000704670 */
[----:B------:R-:W-:Y:S05]  /*00b0*/  @P0 EXIT ;  /* 0x000000000000094d */ /* 0x000fea0003800000 */
[----:B------:R-:W0:Y:S01]  /*00c0*/  LDC.64 R16, c[0x0][0x380] ;  /* 0x0000e000ff107b82 */ /* 0x000e220000000a00 */
[----:B------:R-:W1:Y:S07]  /*00d0*/  LDCU.64 UR4, c[0x0][0x358] ;  /* 0x00006b00ff0477ac */ /* 0x000e6e0008000a00 */
[----:B------:R-:W2:Y:S08]  /*00e0*/  LDC.64 R10, c[0x4][RZ] ;  /* 0x01000000ff0a7b82 */ /* 0x000eb00000000a00 */
[----:B------:R-:W3:Y:S01]  /*00f0*/  LDC.64 R8, c[0x4][0x8] ;  /* 0x01000200ff087b82 */ /* 0x000ee20000000a00 */
[----:B0-----:R-:W-:-:S07]  /*0100*/  IMAD.WIDE R16, R18, 0x4, R16 ;  /* 0x0000000412107825 */ /* 0x001fce00078e0210 */
[----:B------:R-:W0:Y:S01]  /*0110*/  LDC.64 R6, c[0x4][0x10] ;  /* 0x01000400ff067b82 */ /* 0x000e220000000a00 */
[----:B-1----:R-:W4:Y:S01]  /*0120*/  LDG.E R3, desc[UR4][R16.64] ;  /* 0x0000000410037981 */ /* 0x002f22000c1e1900 */
[----:B------:R-:W-:Y:S01]  /*0130*/  BSSY.RECONVERGENT B0, `(.L_x_0) ;  /* 0x000001d000007945 */ /* 0x000fe20003800200 */
[----:B--2---:R-:W-:-:S05]  /*0140*/  IMAD.WIDE R10, R18, 0x4, R10 ;  /* 0x00000004120a7825 */ /* 0x004fca00078e020a */
[----:B------:R-:W1:Y:S01]  /*0150*/  LDC.64 R4, c[0x4][0x18] ;  /* 0x01000600ff047b82 */ /* 0x000e620000000a00 */
[----:B---3--:R-:W-:-:S04]  /*0160*/  IMAD.WIDE R8, R18, 0x4, R8 ;  /* 0x0000000412087825 */ /* 0x008fc800078e0208 */
[----:B0-----:R-:W-:-:S04]  /*0170*/  IMAD.WIDE R6, R18, 0x4, R6 ;  /* 0x0000000412067825 */ /* 0x001fc800078e0206 */
[----:B-1----:R-:W-:-:S04]  /*0180*/  IMAD.WIDE R4, R18, 0x4, R4 ;  /* 0x0000000412047825 */ /* 0x002fc800078e0204 */
[C---:B----4-:R-:W-:Y:S01]  /*0190*/  FMUL R0, R3.reuse, -1.4426950216293334961 ;  /* 0xbfb8aa3b03007820 */ /* 0x050fe20000400000 */
[----:B------:R-:W-:Y:S01]  /*01a0*/  FADD R19, -R3, -RZ ;  /* 0x800000ff03137221 */ /* 0x000fe20000000100 */
[----:B------:R0:W-:Y:S03]  /*01b0*/  STG.E desc[UR4][R10.64], R3 ;  /* 0x000000030a007986 */ /* 0x0001e6000c101904 */
[----:B------:R-:W-:Y:S01]  /*01c0*/  FSETP.GEU.AND P0, PT, R0, -126, PT ;  /* 0xc2fc00000000780b */ /* 0x000fe20003f0e000 */
[----:B------:R0:W-:-:S12]  /*01d0*/  STG.E desc[UR4][R8.64], R19 ;  /* 0x0000001308007986 */ /* 0x0001d8000c101904 */
[----:B------:R-:W-:-:S04]  /*01e0*/  @!P0 FMUL R0, R0, 0.5 ;  /* 0x3f00000000008820 */ /* 0x000fc80000400000 */
[----:B------:R-:W1:Y:S02]  /*01f0*/  MUFU.EX2 R13, R0 ;  /* 0x00000000000d7308 */ /* 0x000e640000000800 */
[----:B-1----:R-:W-:-:S04]  /*0200*/  @!P0 FMUL R13, R13, R13 ;  /* 0x0000000d0d0d8220 */ /* 0x002fc80000400000 */
[----:B------:R-:W-:Y:S01]  /*0210*/  FADD R15, R13, 1 ;  /* 0x3f8000000d0f7421 */ /* 0x000fe20000000000 */
[----:B------:R0:W-:Y:S04]  /*0220*/  STG.E desc[UR4][R6.64], R13 ;  /* 0x0000000d06007986 */ /* 0x0001e8000c101904 */
[----:B------:R-:W-:Y:S01]  /*0230*/  IADD3 R0, PT, PT, R15, 0x1800000, RZ ;  /* 0x018000000f007810 */ /* 0x000fe20007ffe0ff */
[----:B------:R0:W-:Y:S03]  /*0240*/  STG.E desc[UR4][R4.64], R15 ;  /* 0x0000000f04007986 */ /* 0x0001e6000c101904 */
[----:B------:R-:W-:-:S04]  /*0250*/  LOP3.LUT R0, R0, 0x7f800000, RZ, 0xc0, !PT ;  /* 0x7f80000000007812 */ /* 0x000fc800078ec0ff */
[----:B------:R-:W-:-:S13]  /*0260*/  ISETP.GT.U32.AND P0, PT, R0, 0x1ffffff, PT ;  /* 0x01ffffff0000780c */ /* 0x000fda0003f04070 */
[----:B0-----:R-:W-:Y:S05]  /*0270*/  @P0 BRA `(.L_x_1) ;  /* 0x0000000000100947 */ /* 0x001fea0003800000 */
[----:B------:R-:W-:Y:S02]  /*0280*/  MOV R0, R15 ;  /* 0x0000000f00007202 */ /* 0x000fe40000000f00 */
[----:B------:R-:W-:-:S07]  /*0290*/  MOV R20, 0x2b0 ;  /* 0x000002b000147802 */ /* 0x000fce0000000f00 */
[----:B------:R-:W-:Y:S05]  /*02a0*/  CALL.REL.NOINC `($__internal_0_$__cuda_sm20_rcp_rn_f32_slowpath) ;  /* 0x0000000000bc7944 */ /* 0x000fea0003c00000 */
[----:B------:R-:W-:Y:S05]  /*02b0*/  BRA `(.L_x_2) ;  /* 0x0000000000107947 */ /* 0x000fea0003800000 */
.L_x_1:
[----:B------:R-:W0:Y:S02]  /*02c0*/  MUFU.RCP R0, R15 ;  /* 0x0000000f00007308 */ /* 0x000e240000001000 */
[----:B0-----:R-:W-:-:S04]  /*02d0*/  FFMA R2, R15, R0, -1 ;  /* 0xbf8000000f027423 */ /* 0x001fc80000000000 */
[----:B------:R-:W-:-:S04]  /*02e0*/  FADD.FTZ R13, -R2, -RZ ;  /* 0x800000ff020d7221 */ /* 0x000fc80000010100 */
[----:B------:R-:W-:-:S07]  /*02f0*/  FFMA R0, R0, R13, R0 ;  /* 0x0000000d00007223 */ /* 0x000fce0000000000 */
.L_x_2:
[----:B------:R-:W-:Y:S05]  /*0300*/  BSYNC.RECONVERGENT B0 ;  /* 0x0000000000007941 */ /* 0x000fea0003800200 */
.L_x_0:
[----:B------:R-:W0:Y:S01]  /*0310*/  LDC.64 R14, c[0x4][0x20] ;  /* 0x01000800ff0e7b82 */ /* 0x000e220000000a00 */
[----:B------:R-:W-:-:S07]  /*0320*/  FMUL R3, R3, R0 ;  /* 0x0000000003037220 */ /* 0x000fce0000400000 */
[----:B------:R-:W1:Y:S08]  /*0330*/  LDC.64 R12, c[0x4][0x28] ;  /* 0x01000a00ff0c7b82 */ /* 0x000e700000000a00 */
[----:B------:R-:W2:Y:S01]  /*0340*/  LDC.64 R20, c[0x0][0x388] ;  /* 0x0000e200ff147b82 */ /* 0x000ea20000000a00 */
[----:B0-----:R-:W-:-:S05]  /*0350*/  IMAD.WIDE R14, R18, 0x4, R14 ;  /* 0x00000004120e7825 */ /* 0x001fca00078e020e */
[----:B------:R0:W-:Y:S01]  /*0360*/  STG.E desc[UR4][R14.64], R0 ;  /* 0x000000000e007986 */ /* 0x0001e2000c101904 */
[----:B-1----:R-:W-:-:S05]  /*0370*/  IMAD.WIDE R12, R18, 0x4, R12 ;  /* 0x00000004120c7825 */ /* 0x002fca00078e020c */
[----:B------:R1:W-:Y:S01]  /*0380*/  STG.E desc[UR4][R12.64], R3 ;  /* 0x000000030c007986 */ /* 0x0003e2000c101904 */
[----:B--2---:R-:W-:-:S05]  /*0390*/  IMAD.WIDE R18, R18, 0x4, R20 ;  /* 0x0000000412127825 */ /* 0x004fca00078e0214 */
[----:B------:R1:W-:Y:S04]  /*03a0*/  STG.E desc[UR4][R18.64], R3 ;  /* 0x0000000312007986 */ /* 0x0003e8000c101904 */
[----:B------:R-:W2:Y:S01]  /*03b0*/  LDG.E R17, desc[UR4][R16.64] ;  /* 0x0000000410117981 */ /* 0x000ea2000c1e1900 */
[----:B------:R-:W-:Y:S01]  /*03c0*/  BSSY.RECONVERGENT B0, `(.L_x_3) ;  /* 0x0000018000007945 */ /* 0x000fe20003800200 */
[C---:B--2---:R-:W-:Y:S01]  /*03d0*/  FMUL R2, R17.reuse, -1.4426950216293334961 ;  /* 0xbfb8aa3b11027820 */ /* 0x044fe20000400000 */
[----:B------:R-:W-:Y:S01]  /*03e0*/  FADD R25, -R17, -RZ ;  /* 0x800000ff11197221 */ /* 0x000fe20000000100 */
[----:B------:R1:W-:Y:S03]  /*03f0*/  STG.E desc[UR4][R10.64], R17 ;  /* 0x000000110a007986 */ /* 0x0003e6000c101904 */
[----:B------:R-:W-:Y:S01]  /*0400*/  FSETP.GEU.AND P0, PT, R2, -126, PT ;  /* 0xc2fc00000200780b */ /* 0x000fe20003f0e000 */
[----:B------:R1:W-:-:S12]  /*0410*/  STG.E desc[UR4][R8.64], R25 ;  /* 0x0000001908007986 */ /* 0x0003d8000c101904 */
[----:B------:R-:W-:-:S04]  /*0420*/  @!P0 FMUL R2, R2, 0.5 ;  /* 0x3f00000002028820 */ /* 0x000fc80000400000 */
[----:B------:R-:W2:Y:S02]  /*0430*/  MUFU.EX2 R21, R2 ;  /* 0x0000000200157308 */ /* 0x000ea40000000800 */
[----:B--2---:R-:W-:-:S04]  /*0440*/  @!P0 FMUL R21, R21, R21 ;  /* 0x0000001515158220 */ /* 0x004fc80000400000 */
[----:B------:R-:W-:Y:S01]  /*0450*/  FADD R23, R21, 1 ;  /* 0x3f80000015177421 */ /* 0x000fe20000000000 */
[----:B------:R1:W-:Y:S03]  /*0460*/  STG.E desc[UR4][R6.64], R21 ;  /* 0x0000001506007986 */ /* 0x0003e6000c101904 */
[----:B0-----:R-:W-:Y:S01]  /*0470*/  VIADD R0, R23, 0x1800000 ;  /* 0x0180000017007836 */ /* 0x001fe20000000000 */
[----:B------:R1:W-:Y:S04]  /*0480*/  STG.E desc[UR4][R4.64], R23 ;  /* 0x0000001704007986 */ /* 0x0003e8000c101904 */
[----:B------:R-:W-:-:S04]  /*0490*/  LOP3.LUT R0, R0, 0x7f800000, RZ, 0xc0, !PT ;  /* 0x7f80000000007812 */ /* 0x000fc800078ec0ff */
[----:B------:R-:W-:-:S13]  /*04a0*/  ISETP.GT.U32.AND P0, PT, R0, 0x1ffffff, PT ;  /* 0x01ffffff0000780c */ /* 0x000fda0003f04070 */
[----:B-1----:R-:W-:Y:S05]  /*04b0*/  @P0 BRA `(.L_x_4) ;  /* 0x0000000000100947 */ /* 0x002fea0003800000 */
[----:B------:R-:W-:Y:S02]  /*04c0*/  MOV R0, R23 ;  /* 0x0000001700007202 */ /* 0x000fe40000000f00 */
[----:B------:R-:W-:-:S07]  /*04d0*/  MOV R20, 0x4f0 ;  /* 0x000004f000147802 */ /* 0x000fce0000000f00 */
[----:B------:R-:W-:Y:S05]  /*04e0*/  CALL.REL.NOINC `($__internal_0_$__cuda_sm20_rcp_rn_f32_slowpath) ;  /* 0x00000000002c7944 */ /* 0x000fea0003c00000 */
[----:B------:R-:W-:Y:S05]  /*04f0*/  BRA `(.L_x_5) ;  /* 0x0000000000107947 */ /* 0x000fea0003800000 */
.L_x_4:
[----:B------:R-:W0:Y:S02]  /*0500*/  MUFU.RCP R0, R23 ;  /* 0x0000001700007308 */ /* 0x000e240000001000 */
[----:B0-----:R-:W-:-:S04]  /*0510*/  FFMA R2, R23, R0, -1 ;  /* 0xbf80000017027423 */ /* 0x001fc80000000000 */
[----:B------:R-:W-:-:S04]  /*0520*/  FADD.FTZ R3, -R2, -RZ ;  /* 0x800000ff02037221 */ /* 0x000fc80000010100 */
[----:B------:R-:W-:-:S07]  /*0530*/  FFMA R0, R0, R3, R0 ;  /* 0x0000000300007223 */ /* 0x000fce0000000000 */
.L_x_5:
[----:B------:R-:W-:Y:S05]  /*0540*/  BSYNC.RECONVERGENT B0 ;  /* 0x0000000000007941 */ /* 0x000fea0003800200 */
.L_x_3:
[----:B------:R-:W-:Y:S01]  /*0550*/  FMUL R17, R17, R0 ;  /* 0x0000000011117220 */ /* 0x000fe20000400000 */
[----:B------:R-:W-:Y:S04]  /*0560*/  STG.E desc[UR4][R14.64], R0 ;  /* 0x000000000e007986 */ /* 0x000fe8000c101904 */
[----:B------:R-:W-:Y:S04]  /*0570*/  STG.E desc[UR4][R12.64], R17 ;  /* 0x000000110c007986 */ /* 0x000fe8000c101904 */
[----:B------:R-:W-:Y:S01]  /*0580*/  STG.E desc[UR4][R18.64], R17 ;  /* 0x0000001112007986 */ /* 0x000fe2000c101904 */
[----:B------:R-:W-:Y:S05]  /*0590*/  EXIT ;  /* 0x000000000000794d */ /* 0x000fea0003800000 */
        .weak           $__internal_0_$__cuda_sm20_rcp_rn_f32_slowpath
        .type           $__internal_0_$__cuda_sm20_rcp_rn_f32_slowpath,@function
        .size           $__internal_0_$__cuda_sm20_rcp_rn_f32_slowpath,(.L_x_11 - $__internal_0_$__cuda_sm20_rcp_rn_f32_slowpath)
$__internal_0_$__cuda_sm20_rcp_rn_f32_slowpath:
[----:B------:R-:W-:Y:S01]  /*05a0*/  IMAD.SHL.U32 R2, R0, 0x2, RZ ;  /* 0x0000000200027824 */ /* 0x000fe200078e00ff */
[----:B------:R-:W-:Y:S04]  /*05b0*/  BSSY.RECONVERGENT B1, `(.L_x_6) ;  /* 0x0000030000017945 */ /* 0x000fe80003800200 */
[----:B------:R-:W-:-:S04]  /*05c0*/  SHF.R.U32.HI R2, RZ, 0x18, R2 ;  /* 0x00000018ff027819 */ /* 0x000fc80000011602 */
[----:B------:R-:W-:-:S13]  /*05d0*/  ISETP.NE.U32.AND P0, PT, R2, RZ, PT ;  /* 0x000000ff0200720c */ /* 0x000fda0003f05070 */
[----:B------:R-:W-:Y:S05]  /*05e0*/  @P0 BRA `(.L_x_7) ;  /* 0x0000000000280947 */ /* 0x000fea0003800000 */
[----:B------:R-:W-:-:S04]  /*05f0*/  SHF.L.U32 R2, R0, 0x1, RZ ;  /* 0x0000000100027819 */ /* 0x000fc800000006ff */
[----:B------:R-:W-:-:S13]  /*0600*/  ISETP.NE.AND P0, PT, R2, RZ, PT ;  /* 0x000000ff0200720c */ /* 0x000fda0003f05270 */
[----:B------:R-:W-:Y:S01]  /*0610*/  @P0 FFMA R22, R0, 1.84467440737095516160e+19, RZ ;  /* 0x5f80000000160823 */ /* 0x000fe200000000ff */
[----:B------:R-:W-:Y:S08]  /*0620*/  @!P0 MUFU.RCP R21, R0 ;  /* 0x0000000000158308 */ /* 0x000ff00000001000 */
[----:B------:R-:W0:Y:S02]  /*0630*/  @P0 MUFU.RCP R23, R22 ;  /* 0x0000001600170308 */ /* 0x000e240000001000 */
[----:B0-----:R-:W-:-:S04]  /*0640*/  @P0 FFMA R2, R22, R23, -1 ;  /* 0xbf80000016020423 */ /* 0x001fc80000000017 */
[----:B------:R-:W-:-:S04]  /*0650*/  @P0 FADD.FTZ R2, -R2, -RZ ;  /* 0x800000ff02020221 */ /* 0x000fc80000010100 */
[----:B------:R-:W-:-:S04]  /*0660*/  @P0 FFMA R2, R23, R2, R23 ;  /* 0x0000000217020223 */ /* 0x000fc80000000017 */
[----:B------:R-:W-:Y:S01]  /*0670*/  @P0 FFMA R21, R2, 1.84467440737095516160e+19, RZ ;  /* 0x5f80000002150823 */ /* 0x000fe200000000ff */
[----:B------:R-:W-:Y:S06]  /*0680*/  BRA `(.L_x_8) ;  /* 0x0000000000887947 */ /* 0x000fec0003800000 */
.L_x_7:
[----:B------:R-:W-:-:S05]  /*0690*/  VIADD R21, R2, 0xffffff03 ;  /* 0xffffff0302157836 */ /* 0x000fca0000000000 */
[----:B------:R-:W-:-:S13]  /*06a0*/  ISETP.GT.U32.AND P0, PT, R21, 0x1, PT ;  /* 0x000000011500780c */ /* 0x000fda0003f04070 */
[----:B------:R-:W-:Y:S05]  /*06b0*/  @P0 BRA `(.L_x_9) ;  /* 0x0000000000780947 */ /* 0x000fea0003800000 */
[----:B------:R-:W-:Y:S01]  /*06c0*/  LOP3.LUT R22, R0, 0x7fffff, RZ, 0xc0, !PT ;  /* 0x007fffff00167812 */ /* 0x000fe200078ec0ff */
[----:B------:R-:W-:-:S03]  /*06d0*/  HFMA2 R26, -RZ, RZ, 0, 1.78813934326171875e-07 ;  /* 0x00000003ff1a7431 */ /* 0x000fc600000001ff */
[----:B------:R-:W-:-:S04]  /*06e0*/  LOP3.LUT R23, R22, 0x3f800000, RZ, 0xfc, !PT ;  /* 0x3f80000016177812 */ /* 0x000fc800078efcff */
[----:B------:R-:W0:Y:S01]  /*06f0*/  MUFU.RCP R24, R23 ;  /* 0x0000001700187308 */ /* 0x000e220000001000 */
[----:B------:R-:W-:Y:S01]  /*0700*/  SHF.L.U32 R27, R26, R21, RZ ;  /* 0x000000151a1b7219 */ /* 0x000fe200000006ff */
[----:B0-----:R-:W-:-:S04]  /*0710*/  FFMA R22, R23, R24, -1 ;  /* 0xbf80000017167423 */ /* 0x001fc80000000018 */
[----:B------:R-:W-:-:S04]  /*0720*/  FADD.FTZ R25, -R22, -RZ ;  /* 0x800000ff16197221 */ /* 0x000fc80000010100 */
[CCC-:B------:R-:W-:Y:S01]  /*0730*/  FFMA.RM R22, R24.reuse, R25.reuse, R24.reuse ;  /* 0x0000001918167223 */ /* 0x1c0fe20000004018 */
[----:B------:R-:W-:-:S04]  /*0740*/  FFMA.RP R25, R24, R25, R24 ;  /* 0x0000001918197223 */ /* 0x000fc80000008018 */
[C---:B------:R-:W-:Y:S02]  /*0750*/  LOP3.LUT R24, R22.reuse, 0x7fffff, RZ, 0xc0, !PT ;  /* 0x007fffff16187812 */ /* 0x040fe400078ec0ff */
[----:B------:R-:W-:Y:S02]  /*0760*/  FSETP.NEU.FTZ.AND P0, PT, R22, R25, PT ;  /* 0x000000191600720b */ /* 0x000fe40003f1d000 */
[----:B------:R-:W-:Y:S02]  /*0770*/  LOP3.LUT R22, R24, 0x800000, RZ, 0xfc, !PT ;  /* 0x0080000018167812 */ /* 0x000fe400078efcff */
[----:B------:R-:W-:Y:S02]  /*0780*/  SEL R24, RZ, 0xffffffff, !P0 ;  /* 0xffffffffff187807 */ /* 0x000fe40004000000 */
[----:B------:R-:W-:Y:S02]  /*0790*/  LOP3.LUT R26, R27, R22, RZ, 0xc0, !PT ;  /* 0x000000161b1a7212 */ /* 0x000fe400078ec0ff */
[----:B------:R-:W-:-:S02]  /*07a0*/  IADD3 R24, PT, PT, -R24, RZ, RZ ;  /* 0x000000ff18187210 */ /* 0x000fc40007ffe1ff */
[-C--:B------:R-:W-:Y:S02]  /*07b0*/  SHF.R.U32.HI R26, RZ, R21.reuse, R26 ;  /* 0x00000015ff1a7219 */ /* 0x080fe4000001161a */
[----:B------:R-:W-:Y:S02]  /*07c0*/  LOP3.LUT P1, RZ, R24, R21, R22, 0xf8, !PT ;  /* 0x0000001518ff7212 */ /* 0x000fe4000782f816 */
[C---:B------:R-:W-:Y:S02]  /*07d0*/  LOP3.LUT P0, RZ, R26.reuse, 0x1, RZ, 0xc0, !PT ;  /* 0x000000011aff7812 */ /* 0x040fe4000780c0ff */
[----:B------:R-:W-:-:S04]  /*07e0*/  LOP3.LUT P2, RZ, R26, 0x2, RZ, 0xc0, !PT ;  /* 0x000000021aff7812 */ /* 0x000fc8000784c0ff */
[----:B------:R-:W-:Y:S02]  /*07f0*/  PLOP3.LUT P0, PT, P0, P1, P2, 0xe0, 0x0 ;  /* 0x000000000000781c */ /* 0x000fe40000703c20 */
[----:B------:R-:W-:Y:S02]  /*0800*/  LOP3.LUT P1, RZ, R0, 0x7fffff, RZ, 0xc0, !PT ;  /* 0x007fffff00ff7812 */ /* 0x000fe4000782c0ff */
[----:B------:R-:W-:-:S05]  /*0810*/  SEL R21, RZ, 0x1, !P0 ;  /* 0x00000001ff157807 */ /* 0x000fca0004000000 */
[----:B------:R-:W-:-:S05]  /*0820*/  IMAD.MOV R21, RZ, RZ, -R21 ;  /* 0x000000ffff157224 */ /* 0x000fca00078e0a15 */
[----:B------:R-:W-:Y:S02]  /*0830*/  ISETP.GE.AND P0, PT, R21, RZ, PT ;  /* 0x000000ff1500720c */ /* 0x000fe40003f06270 */
[----:B------:R-:W-:-:S04]  /*0840*/  IADD3 R21, PT, PT, R2, -0xfc, RZ ;  /* 0xffffff0402157810 */ /* 0x000fc80007ffe0ff */
[----:B------:R-:W-:-:S07]  /*0850*/  SHF.R.U32.HI R21, RZ, R21, R22 ;  /* 0x00000015ff157219 */ /* 0x000fce0000011616 */
[----:B------:R-:W-:-:S05]  /*0860*/  @!P0 IADD3 R21, PT, PT, R21, 0x1, RZ ;  /* 0x0000000115158810 */ /* 0x000fca0007ffe0ff */
[----:B------:R-:W-:-:S05]  /*0870*/  @!P1 IMAD.SHL.U32 R21, R21, 0x2, RZ ;  /* 0x0000000215159824 */ /* 0x000fca00078e00ff */
[----:B------:R-:W-:Y:S01]  /*0880*/  LOP3.LUT R21, R21, 0x80000000, R0, 0xf8, !PT ;  /* 0x8000000015157812 */ /* 0x000fe200078ef800 */
[----:B------:R-:W-:Y:S06]  /*0890*/  BRA `(.L_x_8) ;  /* 0x0000000000047947 */ /* 0x000fec0003800000 */
.L_x_9:
[----:B------:R0:W1:Y:S02]  /*08a0*/  MUFU.RCP R21, R0 ;  /* 0x0000000000157308 */ /* 0x0000640000001000 */
.L_x_8:
[----:B------:R-:W-:Y:S05]  /*08b0*/  BSYNC.RECONVERGENT B1 ;  /* 0x0000000000017941 */ /* 0x000fea0003800200 */
.L_x_6:
[----:B01----:R-:W-:Y:S01]  /*08c0*/  MOV R0, R21 ;  /* 0x0000001500007202 */ /* 0x003fe20000000f00 */
[----:B------:R-:W-:-:S04]  /*08d0*/  HFMA2 R21, -RZ, RZ, 0, 0 ;  /* 0x00000000ff157431 */ /* 0x000fc800000001ff */
[----:B------:R-:W-:Y:S05]  /*08e0*/  RET.REL.NODEC R20 `(_Z16aten_silu_kernelPfS_) ;  /* 0xfffffff414c47950 */ /* 0x000fea0003c3ffff */
.L_x_10:
[----:B------:R-:W-:-:S00]  /*08f0*/  BRA `(.L_x_10) ;  /* 0xfffffffc00fc7947 */ /* 0x000fc0000383ffff */
[----:B------:R-:W-:-:S00]  /*0900*/  NOP ;  /* 0x0000000000007918 */ /* 0x000fc00000000000 */
[----:B------:R-:W-:-:S00]  /*0910*/  NOP ;  /* 0x0000000000007918 */ /* 0x000fc00000000000 */
[----:B------:R-:W-:-:S00]  /*0920*/  NOP ;  /* 0x0000000000007918 */ /* 0x000fc00000000000 */
[----:B------:R-:W-:-:S00]  /*0930*/  NOP ;  /* 0x0000000000007918 */ /* 0x000fc00000000000 */
[----:B------:R-:W-:-:S00]  /*0940*/  NOP ;  /* 0x0000000000007918 */ /* 0x000fc00000000000 */
[----:B------:R-:W-:-:S00]  /*0950*/  NOP ;  /* 0x0000000000007918 */ /* 0x000fc00000000000 */
[----:B------:R-:W-:-:S00]  /*0960*/  NOP ;  /* 0x0000000000007918 */ /* 0x000fc00000000000 */
[----:B------:R-:W-:-:S00]  /*0970*/  NOP ;  /* 0x0000000000007918 */ /* 0x000fc00000000000 */
.L_x_11:


//--------------------- .nv.shared.reserved.0     --------------------------
	.section	.nv.shared.reserved.0,"aw",@nobits
	.weak		__nv_reservedSMEM_offset_0_alias
	.size		__nv_reservedSMEM_offset_0_alias, 0, 64
	.other		__nv_reservedSMEM_offset_0_alias,@"STO_CUDA_RESERVED_SHARED STV_DEFAULT"
__nv_reservedSMEM_offset_0_alias:
	.zero		0
	.zero		64


//--------------------- .nv.global                --------------------------
	.section	.nv.global,"aw",@nobits
	.align	4
.nv.global:
	.type		x,@object
	.size		x,(sigmoid_out - x)
x:
	.zero		16384
	.type		sigmoid_out,@object
	.size		sigmoid_out,(exp_neg - sigmoid_out)
sigmoid_out:
	.zero		16384
	.type		exp_neg,@object
	.size		exp_neg,(neg_x - exp_neg)
exp_neg:
	.zero		16384
	.type		neg_x,@object
	.size		neg_x,(result - neg_x)
neg_x:
	.zero		16384
	.type		result,@object
	.size		result,(one_plus - result)
result:
	.zero		16384
	.type		one_plus,@object
	.size		one_plus,(.L_3 - one_plus)
one_plus:
	.zero		16384
.L_3:


//--------------------- .nv.constant0._Z16aten_silu_kernelPfS_ --------------------------
	.section	.nv.constant0._Z16aten_silu_kernelPfS_,"a",@progbits
	.sectionflags	@""
	.align	4
.nv.constant0._Z16aten_silu_kernelPfS_:
	.zero		912


//--------------------- SYMBOLS --------------------------

	.type		.nv.reservedSmem.offset0,@object
	.size		.nv.reservedSmem.offset0,0x4
